//
// Generated by NVIDIA NVVM Compiler
//
// Compiler Build ID: CL-36424714
// Cuda compilation tools, release 13.0, V13.0.88
// Based on NVVM 20.0.0
//

.version 9.0
.target sm_100
.address_size 64

	// .globl	_Z12kernel_localPfi
// _ZZ13kernel_sharedPfE3reg has been demoted

.visible .entry _Z12kernel_localPfi(
	.param .u64 .ptr .align 1 _Z12kernel_localPfi_param_0,
	.param .u32 _Z12kernel_localPfi_param_1
)
{
	.local .align 16 .b8 	__local_depot0[32];
	.reg .b64 	%SP;
	.reg .b64 	%SPL;
	.reg .b32 	%r<3>;
	.reg .b32 	%f<7>;
	.reg .b64 	%rd<7>;

	mov.u64 	%SPL, __local_depot0;
	ld.param.u64 	%rd1, [_Z12kernel_localPfi_param_0];
	add.u64 	%rd3, %SPL, 0;
	mov.f32 	%f1, 0f00000000;
	mov.f32 	%f2, 0f3F800000;
	st.local.v4.f32 	[%rd3], {%f2, %f1, %f1, %f1};
	st.local.v4.f32 	[%rd3+16], {%f1, %f1, %f1, %f1};
	mov.u32 	%r1, %tid.y;
	cvt.rn.f32.u32 	%f3, %r1;
	mov.u32 	%r2, %tid.x;
	mul.wide.u32 	%rd4, %r2, 4;
	add.s64 	%rd5, %rd3, %rd4;
	ld.local.f32 	%f4, [%rd5];
	add.f32 	%f5, %f4, %f3;
	st.local.f32 	[%rd5], %f5;
	cvta.to.global.u64 	%rd6, %rd1;
	ld.local.f32 	%f6, [%rd3];
	st.global.f32 	[%rd6], %f6;
	ret;

}
	// .globl	_Z10kernel_regPf
.visible .entry _Z10kernel_regPf(
	.param .u64 .ptr .align 1 _Z10kernel_regPf_param_0
)
{
	.reg .b32 	%r<3>;
	.reg .b32 	%f<2>;
	.reg .b64 	%rd<3>;

	ld.param.u64 	%rd1, [_Z10kernel_regPf_param_0];
	mov.u32 	%r1, %tid.x;
	and.b32  	%r2, %r1, 1;
	cvt.rn.f32.u32 	%f1, %r2;
	cvta.to.global.u64 	%rd2, %rd1;
	st.global.f32 	[%rd2], %f1;
	ret;

}
	// .globl	_Z13kernel_sharedPf
.visible .entry _Z13kernel_sharedPf(
	.param .u64 .ptr .align 1 _Z13kernel_sharedPf_param_0
)
{
	.reg .b32 	%r<9>;
	.reg .b32 	%f<4>;
	.reg .b64 	%rd<3>;
	// demoted variable
	.shared .align 4 .b8 _ZZ13kernel_sharedPfE3reg[512];
	ld.param.u64 	%rd1, [_Z13kernel_sharedPf_param_0];
	mov.u32 	%r1, %tid.y;
	mov.u32 	%r2, %ntid.x;
	mov.u32 	%r3, %tid.x;
	mad.lo.s32 	%r4, %r1, %r2, %r3;
	shl.b32 	%r5, %r4, 2;
	mov.u32 	%r6, _ZZ13kernel_sharedPfE3reg;
	add.s32 	%r7, %r6, %r5;
	mov.b32 	%r8, 0;
	st.shared.u32 	[%r7], %r8;
	ld.shared.f32 	%f1, [_ZZ13kernel_sharedPfE3reg];
	add.f32 	%f2, %f1, 0f00000000;
	st.shared.f32 	[%r7], %f2;
	cvta.to.global.u64 	%rd2, %rd1;
	ld.shared.f32 	%f3, [_ZZ13kernel_sharedPfE3reg];
	st.global.f32 	[%rd2], %f3;
	ret;

}


// ===== COMPILED SASS (sm_100) =====

	.target	sm_100

	.elftype	@"ET_EXEC"


//--------------------- .note.nv.tkinfo           --------------------------
	.section	.note.nv.tkinfo,"",@"SHT_NOTE"
	.sectionflags	@"SHF_NOTE_NV_TKINFO"
	.tkinfo
        /*0018*/ 	.word	0x00000002
        /*0030*/ 	.string	""
        /*0030*/ 	.string	"ptxas"
        /*0030*/ 	.string	"Cuda compilation tools, release 13.0, V13.0.88"
        /*0030*/ 	.string	"Build cuda_13.0.r13.0/compiler.36424714_0"
        /*0030*/ 	.string	"-arch sm_100 -m 64 "



//--------------------- .note.nv.cuinfo           --------------------------
	.section	.note.nv.cuinfo,"",@"SHT_NOTE"
	.sectionflags	@"SHF_NOTE_NV_CUINFO"
        /*0018*/ 	.short	0x0002
        /*001a*/ 	.short	0x0064
        /*001c*/ 	.short	0x0082
	.zero		2


//--------------------- .nv.info                  --------------------------
	.section	.nv.info,"",@"SHT_CUDA_INFO"
	.align	4


	//----- nvinfo : EIATTR_REGCOUNT
	.align		4
        /*0000*/ 	.byte	0x04, 0x2f
        /*0002*/ 	.short	(.L_1 - .L_0)
	.align		4
.L_0:
        /*0004*/ 	.word	index@(_Z12kernel_localPfi)
        /*0008*/ 	.word	0x0000000e


	//----- nvinfo : EIATTR_FRAME_SIZE
	.align		4
.L_1:
        /*000c*/ 	.byte	0x04, 0x11
        /*000e*/ 	.short	(.L_3 - .L_2)
	.align		4
.L_2:
        /*0010*/ 	.word	index@(_Z12kernel_localPfi)
        /*0014*/ 	.word	0x00000020


	//----- nvinfo : EIATTR_REGCOUNT
	.align		4
.L_3:
        /*0018*/ 	.byte	0x04, 0x2f
        /*001a*/ 	.short	(.L_5 - .L_4)
	.align		4
.L_4:
        /*001c*/ 	.word	index@(_Z10kernel_regPf)
        /*0020*/ 	.word	0x00000008


	//----- nvinfo : EIATTR_FRAME_SIZE
	.align		4
.L_5:
        /*0024*/ 	.byte	0x04, 0x11
        /*0026*/ 	.short	(.L_7 - .L_6)
	.align		4
.L_6:
        /*0028*/ 	.word	index@(_Z10kernel_regPf)
        /*002c*/ 	.word	0x00000000


	//----- nvinfo : EIATTR_REGCOUNT
	.align		4
.L_7:
        /*0030*/ 	.byte	0x04, 0x2f
        /*0032*/ 	.short	(.L_9 - .L_8)
	.align		4
.L_8:
        /*0034*/ 	.word	index@(_Z13kernel_sharedPf)
        /*0038*/ 	.word	0x0000000a


	//----- nvinfo : EIATTR_FRAME_SIZE
	.align		4
.L_9:
        /*003c*/ 	.byte	0x04, 0x11
        /*003e*/ 	.short	(.L_11 - .L_10)
	.align		4
.L_10:
        /*0040*/ 	.word	index@(_Z13kernel_sharedPf)
        /*0044*/ 	.word	0x00000000


	//----- nvinfo : EIATTR_MIN_STACK_SIZE
	.align		4
.L_11:
        /*0048*/ 	.byte	0x04, 0x12
        /*004a*/ 	.short	(.L_13 - .L_12)
	.align		4
.L_12:
        /*004c*/ 	.word	index@(_Z13kernel_sharedPf)
        /*0050*/ 	.word	0x00000000


	//----- nvinfo : EIATTR_MIN_STACK_SIZE
	.align		4
.L_13:
        /*0054*/ 	.byte	0x04, 0x12
        /*0056*/ 	.short	(.L_15 - .L_14)
	.align		4
.L_14:
        /*0058*/ 	.word	index@(_Z10kernel_regPf)
        /*005c*/ 	.word	0x00000000


	//----- nvinfo : EIATTR_MIN_STACK_SIZE
	.align		4
.L_15:
        /*0060*/ 	.byte	0x04, 0x12
        /*0062*/ 	.short	(.L_17 - .L_16)
	.align		4
.L_16:
        /*0064*/ 	.word	index@(_Z12kernel_localPfi)
        /*0068*/ 	.word	0x00000020
.L_17:


//--------------------- .nv.compat                --------------------------
	.section	.nv.compat,"",@"SHT_CUDA_COMPAT_INFO"
	.align	4
        /*0000*/ 	.byte	0x02, 0x09, 0x00, 0x00, 0x02, 0x02, 0x01, 0x00, 0x02, 0x05, 0x05, 0x00, 0x03, 0x07, 0x01, 0x01
        /*0010*/ 	.byte	0x02, 0x03, 0x00, 0x00, 0x02, 0x06, 0x01, 0x00, 0x04, 0x0b, 0x08, 0x00, 0x09, 0x00, 0x00, 0x00
        /*0020*/ 	.byte	0x00, 0x00, 0x00, 0x00


//--------------------- .nv.info._Z13kernel_sharedPf --------------------------
	.section	.nv.info._Z13kernel_sharedPf,"",@"SHT_CUDA_INFO"
	.sectionflags	@""
	.align	4


	//----- nvinfo : EIATTR_CUDA_API_VERSION
	.align		4
        /*0000*/ 	.byte	0x04, 0x37
        /*0002*/ 	.short	(.L_19 - .L_18)
.L_18:
        /*0004*/ 	.word	0x00000082


	//----- nvinfo : EIATTR_KPARAM_INFO
	.align		4
.L_19:
        /*0008*/ 	.byte	0x04, 0x17
        /*000a*/ 	.short	(.L_21 - .L_20)
.L_20:
        /*000c*/ 	.word	0x00000000
        /*0010*/ 	.short	0x0000
        /*0012*/ 	.short	0x0000
        /*0014*/ 	.byte	0x00, 0xf5, 0x21, 0x00


	//----- nvinfo : EIATTR_SPARSE_MMA_MASK
	.align		4
.L_21:
        /*0018*/ 	.byte	0x03, 0x50
        /*001a*/ 	.short	0x0000


	//----- nvinfo : EIATTR_MAXREG_COUNT
	.align		4
        /*001c*/ 	.byte	0x03, 0x1b
        /*001e*/ 	.short	0x00ff


	//----- nvinfo : EIATTR_MERCURY_ISA_VERSION
	.align		4
        /*0020*/ 	.byte	0x03, 0x5f
        /*0022*/ 	.short	0x0101


	//----- nvinfo : EIATTR_VRC_CTA_INIT_COUNT
	.align		4
        /*0024*/ 	.byte	0x02, 0x4a
	.zero		1
	.zero		1


	//----- nvinfo : EIATTR_EXIT_INSTR_OFFSETS
	.align		4
        /*0028*/ 	.byte	0x04, 0x1c
        /*002a*/ 	.short	(.L_23 - .L_22)


	//   ....[0]....
.L_22:
        /*002c*/ 	.word	0x00000110


	//----- nvinfo : EIATTR_CBANK_PARAM_SIZE
	.align		4
.L_23:
        /*0030*/ 	.byte	0x03, 0x19
        /*0032*/ 	.short	0x0008


	//----- nvinfo : EIATTR_PARAM_CBANK
	.align		4
        /*0034*/ 	.byte	0x04, 0x0a
        /*0036*/ 	.short	(.L_25 - .L_24)
	.align		4
.L_24:
        /*0038*/ 	.word	index@(.nv.constant0._Z13kernel_sharedPf)
        /*003c*/ 	.short	0x0380
        /*003e*/ 	.short	0x0008


	//----- nvinfo : EIATTR_SW_WAR
	.align		4
.L_25:
        /*0040*/ 	.byte	0x04, 0x36
        /*0042*/ 	.short	(.L_27 - .L_26)
.L_26:
        /*0044*/ 	.word	0x00000008
.L_27:


//--------------------- .nv.info._Z10kernel_regPf --------------------------
	.section	.nv.info._Z10kernel_regPf,"",@"SHT_CUDA_INFO"
	.sectionflags	@""
	.align	4


	//----- nvinfo : EIATTR_CUDA_API_VERSION
	.align		4
        /*0000*/ 	.byte	0x04, 0x37
        /*0002*/ 	.short	(.L_29 - .L_28)
.L_28:
        /*0004*/ 	.word	0x00000082


	//----- nvinfo : EIATTR_KPARAM_INFO
	.align		4
.L_29:
        /*0008*/ 	.byte	0x04, 0x17
        /*000a*/ 	.short	(.L_31 - .L_30)
.L_30:
        /*000c*/ 	.word	0x00000000
        /*0010*/ 	.short	0x0000
        /*0012*/ 	.short	0x0000
        /*0014*/ 	.byte	0x00, 0xf5, 0x21, 0x00


	//----- nvinfo : EIATTR_SPARSE_MMA_MASK
	.align		4
.L_31:
        /*0018*/ 	.byte	0x03, 0x50
        /*001a*/ 	.short	0x0000


	//----- nvinfo : EIATTR_MAXREG_COUNT
	.align		4
        /*001c*/ 	.byte	0x03, 0x1b
        /*001e*/ 	.short	0x00ff


	//----- nvinfo : EIATTR_MERCURY_ISA_VERSION
	.align		4
        /*0020*/ 	.byte	0x03, 0x5f
        /*0022*/ 	.short	0x0101


	//----- nvinfo : EIATTR_VRC_CTA_INIT_COUNT
	.align		4
        /*0024*/ 	.byte	0x02, 0x4a
	.zero		1
	.zero		1


	//----- nvinfo : EIATTR_EXIT_INSTR_OFFSETS
	.align		4
        /*0028*/ 	.byte	0x04, 0x1c
        /*002a*/ 	.short	(.L_33 - .L_32)


	//   ....[0]....
.L_32:
        /*002c*/ 	.word	0x00000070


	//----- nvinfo : EIATTR_CBANK_PARAM_SIZE
	.align		4
.L_33:
        /*0030*/ 	.byte	0x03, 0x19
        /*0032*/ 	.short	0x0008


	//----- nvinfo : EIATTR_PARAM_CBANK
	.align		4
        /*0034*/ 	.byte	0x04, 0x0a
        /*0036*/ 	.short	(.L_35 - .L_34)
	.align		4
.L_34:
        /*0038*/ 	.word	index@(.nv.constant0._Z10kernel_regPf)
        /*003c*/ 	.short	0x0380
        /*003e*/ 	.short	0x0008


	//----- nvinfo : EIATTR_SW_WAR
	.align		4
.L_35:
        /*0040*/ 	.byte	0x04, 0x36
        /*0042*/ 	.short	(.L_37 - .L_36)
.L_36:
        /*0044*/ 	.word	0x00000008
.L_37:


//--------------------- .nv.info._Z12kernel_localPfi --------------------------
	.section	.nv.info._Z12kernel_localPfi,"",@"SHT_CUDA_INFO"
	.sectionflags	@""
	.align	4


	//----- nvinfo : EIATTR_CUDA_API_VERSION
	.align		4
        /*0000*/ 	.byte	0x04, 0x37
        /*0002*/ 	.short	(.L_39 - .L_38)
.L_38:
        /*0004*/ 	.word	0x00000082


	//----- nvinfo : EIATTR_KPARAM_INFO
	.align		4
.L_39:
        /*0008*/ 	.byte	0x04, 0x17
        /*000a*/ 	.short	(.L_41 - .L_40)
.L_40:
        /*000c*/ 	.word	0x00000000
        /*0010*/ 	.short	0x0001
        /*0012*/ 	.short	0x0008
        /*0014*/ 	.byte	0x00, 0xf0, 0x11, 0x00


	//----- nvinfo : EIATTR_KPARAM_INFO
	.align		4
.L_41:
        /*0018*/ 	.byte	0x04, 0x17
        /*001a*/ 	.short	(.L_43 - .L_42)
.L_42:
        /*001c*/ 	.word	0x00000000
        /*0020*/ 	.short	0x0000
        /*0022*/ 	.short	0x0000
        /*0024*/ 	.byte	0x00, 0xf5, 0x21, 0x00


	//----- nvinfo : EIATTR_SPARSE_MMA_MASK
	.align		4
.L_43:
        /*0028*/ 	.byte	0x03, 0x50
        /*002a*/ 	.short	0x0000


	//----- nvinfo : EIATTR_MAXREG_COUNT
	.align		4
        /*002c*/ 	.byte	0x03, 0x1b
        /*002e*/ 	.short	0x00ff


	//----- nvinfo : EIATTR_MERCURY_ISA_VERSION
	.align		4
        /*0030*/ 	.byte	0x03, 0x5f
        /*0032*/ 	.short	0x0101


	//----- nvinfo : EIATTR_VRC_CTA_INIT_COUNT
	.align		4
        /*0034*/ 	.byte	0x02, 0x4a
	.zero		1
	.zero		1


	//----- nvinfo : EIATTR_EXIT_INSTR_OFFSETS
	.align		4
        /*0038*/ 	.byte	0x04, 0x1c
        /*003a*/ 	.short	(.L_45 - .L_44)


	//   ....[0]....
.L_44:
        /*003c*/ 	.word	0x00000120


	//----- nvinfo : EIATTR_CBANK_PARAM_SIZE
	.align		4
.L_45:
        /*0040*/ 	.byte	0x03, 0x19
        /*0042*/ 	.short	0x000c


	//----- nvinfo : EIATTR_PARAM_CBANK
	.align		4
        /*0044*/ 	.byte	0x04, 0x0a
        /*0046*/ 	.short	(.L_47 - .L_46)
	.align		4
.L_46:
        /*0048*/ 	.word	index@(.nv.constant0._Z12kernel_localPfi)
        /*004c*/ 	.short	0x0380
        /*004e*/ 	.short	0x000c


	//----- nvinfo : EIATTR_SW_WAR
	.align		4
.L_47:
        /*0050*/ 	.byte	0x04, 0x36
        /*0052*/ 	.short	(.L_49 - .L_48)
.L_48:
        /*0054*/ 	.word	0x00000008
.L_49:


//--------------------- .nv.callgraph             --------------------------
	.section	.nv.callgraph,"",@"SHT_CUDA_CALLGRAPH"
	.align	4
	.sectionentsize	8
	.align		4
        /*0000*/ 	.word	0x00000000
	.align		4
        /*0004*/ 	.word	0xffffffff
	.align		4
        /*0008*/ 	.word	0x00000000
	.align		4
        /*000c*/ 	.word	0xfffffffe
	.align		4
        /*0010*/ 	.word	0x00000000
	.align		4
        /*0014*/ 	.word	0xfffffffd
	.align		4
        /*0018*/ 	.word	0x00000000
	.align		4
        /*001c*/ 	.word	0xfffffffc


//--------------------- .text._Z13kernel_sharedPf --------------------------
	.section	.text._Z13kernel_sharedPf,"ax",@progbits
	.align	128
        .global         _Z13kernel_sharedPf
        .type           _Z13kernel_sharedPf,@function
        .size           _Z13kernel_sharedPf,(.L_x_3 - _Z13kernel_sharedPf)
        .other          _Z13kernel_sharedPf,@"STO_CUDA_ENTRY STV_DEFAULT"
_Z13kernel_sharedPf:
.text._Z13kernel_sharedPf:
[----:B------:R-:W-:Y:S01]  /*0000*/  LDC R1, c[0x0][0x37c] ;  /* 0x0000df00ff017b82 */ /* 0x000fe20000000800 */
[----:B------:R-:W0:Y:S07]  /*0010*/  S2R R0, SR_TID.Y ;  /* 0x0000000000007919 */ /* 0x000e2e0000002200 */
[----:B------:R-:W1:Y:S01]  /*0020*/  S2UR UR5, SR_CgaCtaId ;  /* 0x00000000000579c3 */ /* 0x000e620000008800 */
[----:B------:R-:W0:Y:S01]  /*0030*/  LDCU UR6, c[0x0][0x360] ;  /* 0x00006c00ff0677ac */ /* 0x000e220008000800 */
[----:B------:R-:W0:Y:S01]  /*0040*/  S2R R3, SR_TID.X ;  /* 0x0000000000037919 */ /* 0x000e220000002100 */
[----:B------:R-:W-:-:S02]  /*0050*/  UMOV UR4, 0x400 ;  /* 0x0000040000047882 */ /* 0x000fc40000000000 */
[----:B-1----:R-:W-:Y:S01]  /*0060*/  ULEA UR4, UR5, UR4, 0x18 ;  /* 0x0000000405047291 */ /* 0x002fe2000f8ec0ff */
[----:B0-----:R-:W-:-:S05]  /*0070*/  IMAD R0, R0, UR6, R3 ;  /* 0x0000000600007c24 */ /* 0x001fca000f8e0203 */
[----:B------:R-:W-:-:S05]  /*0080*/  LEA R0, R0, UR4, 0x2 ;  /* 0x0000000400007c11 */ /* 0x000fca000f8e10ff */
[----:B------:R-:W-:Y:S04]  /*0090*/  STS [R0], RZ ;  /* 0x000000ff00007388 */ /* 0x000fe80000000800 */
[----:B------:R-:W0:Y:S02]  /*00a0*/  LDS R2, [UR4] ;  /* 0x00000004ff027984 */ /* 0x000e240008000800 */
[----:B0-----:R-:W-:Y:S02]  /*00b0*/  FADD R5, RZ, R2 ;  /* 0x00000002ff057221 */ /* 0x001fe40000000000 */
[----:B------:R-:W0:Y:S03]  /*00c0*/  LDC.64 R2, c[0x0][0x380] ;  /* 0x0000e000ff027b82 */ /* 0x000e260000000a00 */
[----:B------:R-:W-:Y:S04]  /*00d0*/  STS [R0], R5 ;  /* 0x0000000500007388 */ /* 0x000fe80000000800 */
[----:B------:R-:W0:Y:S01]  /*00e0*/  LDS R7, [UR4] ;  /* 0x00000004ff077984 */ /* 0x000e220008000800 */
[----:B------:R-:W0:Y:S03]  /*00f0*/  LDCU.64 UR4, c[0x0][0x358] ;  /* 0x00006b00ff0477ac */ /* 0x000e260008000a00 */
[----:B0-----:R-:W-:Y:S01]  /*0100*/  STG.E desc[UR4][R2.64], R7 ;  /* 0x0000000702007986 */ /* 0x001fe2000c101904 */
[----:B------:R-:W-:Y:S05]  /*0110*/  EXIT ;  /* 0x000000000000794d */ /* 0x000fea0003800000 */
.L_x_0:
[----:B------:R-:W-:-:S00]  /*0120*/  BRA `(.L_x_0) ;  /* 0xfffffffc00fc7947 */ /* 0x000fc0000383ffff */
[----:B------:R-:W-:-:S00]  /*0130*/  NOP ;  /* 0x0000000000007918 */ /* 0x000fc00000000000 */
        /* <DEDUP_REMOVED lines=12> */
.L_x_3:


//--------------------- .text._Z10kernel_regPf    --------------------------
	.section	.text._Z10kernel_regPf,"ax",@progbits
	.align	128
        .global         _Z10kernel_regPf
        .type           _Z10kernel_regPf,@function
        .size           _Z10kernel_regPf,(.L_x_4 - _Z10kernel_regPf)
        .other          _Z10kernel_regPf,@"STO_CUDA_ENTRY STV_DEFAULT"
_Z10kernel_regPf:
.text._Z10kernel_regPf:
[----:B------:R-:W-:Y:S01]  /*0000*/  LDC R1, c[0x0][0x37c] ;  /* 0x0000df00ff017b82 */ /* 0x000fe20000000800 */
[----:B------:R-:W0:Y:S07]  /*0010*/  S2R R0, SR_TID.X ;  /* 0x0000000000007919 */ /* 0x000e2e0000002100 */
[----:B------:R-:W1:Y:S01]  /*0020*/  LDC.64 R2, c[0x0][0x380] ;  /* 0x0000e000ff027b82 */ /* 0x000e620000000a00 */
[----:B------:R-:W1:Y:S01]  /*0030*/  LDCU.64 UR4, c[0x0][0x358] ;  /* 0x00006b00ff0477ac */ /* 0x000e620008000a00 */
[----:B0-----:R-:W-:-:S04]  /*0040*/  LOP3.LUT R0, R0, 0x1, RZ, 0xc0, !PT ;  /* 0x0000000100007812 */ /* 0x001fc800078ec0ff */
[----:B------:R-:W-:-:S05]  /*0050*/  I2FP.F32.U32 R5, R0 ;  /* 0x0000000000057245 */ /* 0x000fca0000201000 */
[----:B-1----:R-:W-:Y:S01]  /*0060*/  STG.E desc[UR4][R2.64], R5 ;  /* 0x0000000502007986 */ /* 0x002fe2000c101904 */
[----:B------:R-:W-:Y:S05]  /*0070*/  EXIT ;  /* 0x000000000000794d */ /* 0x000fea0003800000 */
.L_x_1:
        /* <DEDUP_REMOVED lines=16> */
.L_x_4:


//--------------------- .text._Z12kernel_localPfi --------------------------
	.section	.text._Z12kernel_localPfi,"ax",@progbits
	.align	128
        .global         _Z12kernel_localPfi
        .type           _Z12kernel_localPfi,@function
        .size           _Z12kernel_localPfi,(.L_x_5 - _Z12kernel_localPfi)
        .other          _Z12kernel_localPfi,@"STO_CUDA_ENTRY STV_DEFAULT"
_Z12kernel_localPfi:
.text._Z12kernel_localPfi:
[----:B------:R-:W0:Y:S01]  /*0000*/  LDC R1, c[0x0][0x37c] ;  /* 0x0000df00ff017b82 */ /* 0x000e220000000800 */
[----:B------:R-:W1:Y:S01]  /*0010*/  S2R R0, SR_TID.X ;  /* 0x0000000000007919 */ /* 0x000e620000002100 */
[----:B0-----:R-:W-:Y:S02]  /*0020*/  VIADD R1, R1, 0xffffffe0 ;  /* 0xffffffe001017836 */ /* 0x001fe40000000000 */
[----:B------:R-:W-:Y:S02]  /*0030*/  HFMA2 R9, -RZ, RZ, 0, 0 ;  /* 0x00000000ff097431 */ /* 0x000fe400000001ff */
[----:B------:R-:W-:Y:S01]  /*0040*/  IMAD.MOV.U32 R8, RZ, RZ, 0x3f800000 ;  /* 0x3f800000ff087424 */ /* 0x000fe200078e00ff */
[----:B------:R-:W-:Y:S01]  /*0050*/  CS2R R10, SRZ ;  /* 0x00000000000a7805 */ /* 0x000fe2000001ff00 */
[----:B------:R-:W-:Y:S04]  /*0060*/  STL.128 [R1+0x10], RZ ;  /* 0x000010ff01007387 */ /* 0x000fe80000100c00 */
[----:B------:R-:W-:Y:S01]  /*0070*/  STL.128 [R1], R8 ;  /* 0x0000000801007387 */ /* 0x000fe20000100c00 */
[----:B-1----:R-:W-:-:S05]  /*0080*/  LEA R7, R0, R1, 0x2 ;  /* 0x0000000100077211 */ /* 0x002fca00078e10ff */
[----:B------:R-:W2:Y:S01]  /*0090*/  LDL R3, [R7] ;  /* 0x0000000007037983 */ /* 0x000ea20000100800 */
[----:B------:R-:W0:Y:S02]  /*00a0*/  S2R R0, SR_TID.Y ;  /* 0x0000000000007919 */ /* 0x000e240000002200 */
[----:B0-----:R-:W-:-:S05]  /*00b0*/  I2FP.F32.U32 R0, R0 ;  /* 0x0000000000007245 */ /* 0x001fca0000201000 */
[----:B--2---:R-:W-:-:S05]  /*00c0*/  FADD R0, R0, R3 ;  /* 0x0000000300007221 */ /* 0x004fca0000000000 */
[----:B------:R-:W-:Y:S04]  /*00d0*/  STL [R7], R0 ;  /* 0x0000000007007387 */ /* 0x000fe80000100800 */
[----:B------:R-:W2:Y:S01]  /*00e0*/  LDL R2, [R1] ;  /* 0x0000000001027983 */ /* 0x000ea20000100800 */
[----:B------:R-:W2:Y:S01]  /*00f0*/  LDC.64 R4, c[0x0][0x380] ;  /* 0x0000e000ff047b82 */ /* 0x000ea20000000a00 */
[----:B------:R-:W2:Y:S02]  /*0100*/  LDCU.64 UR4, c[0x0][0x358] ;  /* 0x00006b00ff0477ac */ /* 0x000ea40008000a00 */
[----:B--2---:R-:W-:Y:S01]  /*0110*/  STG.E desc[UR4][R4.64], R2 ;  /* 0x0000000204007986 */ /* 0x004fe2000c101904 */
[----:B------:R-:W-:Y:S05]  /*0120*/  EXIT ;  /* 0x000000000000794d */ /* 0x000fea0003800000 */
.L_x_2:
        /* <DEDUP_REMOVED lines=13> */
.L_x_5:


//--------------------- .nv.shared._Z13kernel_sharedPf --------------------------
	.section	.nv.shared._Z13kernel_sharedPf,"aw",@nobits
	.sectionflags	@""
	.align	4
.nv.shared._Z13kernel_sharedPf:
	.zero		1536


//--------------------- .nv.shared.reserved.0     --------------------------
	.section	.nv.shared.reserved.0,"aw",@nobits
	.weak		__nv_reservedSMEM_offset_0_alias
	.size		__nv_reservedSMEM_offset_0_alias, 0, 64
	.other		__nv_reservedSMEM_offset_0_alias,@"STO_CUDA_RESERVED_SHARED STV_DEFAULT"
__nv_reservedSMEM_offset_0_alias:
	.zero		0
	.zero		64


//--------------------- .nv.constant0._Z13kernel_sharedPf --------------------------
	.section	.nv.constant0._Z13kernel_sharedPf,"a",@progbits
	.sectionflags	@""
	.align	4
.nv.constant0._Z13kernel_sharedPf:
	.zero		904


//--------------------- .nv.constant0._Z10kernel_regPf --------------------------
	.section	.nv.constant0._Z10kernel_regPf,"a",@progbits
	.sectionflags	@""
	.align	4
.nv.constant0._Z10kernel_regPf:
	.zero		904


//--------------------- .nv.constant0._Z12kernel_localPfi --------------------------
	.section	.nv.constant0._Z12kernel_localPfi,"a",@progbits
	.sectionflags	@""
	.align	4
.nv.constant0._Z12kernel_localPfi:
	.zero		908


//--------------------- SYMBOLS --------------------------

	.type		.nv.reservedSmem.offset0,@object
	.size		.nv.reservedSmem.offset0,0x4
	.type		.nv.reservedSmem.cap,@object
	.size		.nv.reservedSmem.cap,0x4
